//
// Generated by NVIDIA NVVM Compiler
//
// Compiler Build ID: CL-36424714
// Cuda compilation tools, release 13.0, V13.0.88
// Based on NVVM 20.0.0
//

.version 9.0
.target sm_100
.address_size 64

	// .globl	_Z15init_boundariesPiiii
.extern .shared .align 16 .b8 smem_chars[];

.visible .entry _Z15init_boundariesPiiii(
	.param .u64 .ptr .align 1 _Z15init_boundariesPiiii_param_0,
	.param .u32 _Z15init_boundariesPiiii_param_1,
	.param .u32 _Z15init_boundariesPiiii_param_2,
	.param .u32 _Z15init_boundariesPiiii_param_3
)
{
	.reg .pred 	%p<3>;
	.reg .b32 	%r<11>;
	.reg .b64 	%rd<7>;

	ld.param.u64 	%rd2, [_Z15init_boundariesPiiii_param_0];
	ld.param.u32 	%r2, [_Z15init_boundariesPiiii_param_1];
	ld.param.u32 	%r3, [_Z15init_boundariesPiiii_param_2];
	ld.param.u32 	%r4, [_Z15init_boundariesPiiii_param_3];
	cvta.to.global.u64 	%rd1, %rd2;
	mov.u32 	%r5, %tid.x;
	mov.u32 	%r6, %ctaid.x;
	mov.u32 	%r7, %ntid.x;
	mad.lo.s32 	%r1, %r6, %r7, %r5;
	setp.gt.s32 	%p1, %r1, %r3;
	@%p1 bra 	$L__BB0_2;
	mul.lo.s32 	%r8, %r4, %r1;
	mul.wide.s32 	%rd3, %r1, 4;
	add.s64 	%rd4, %rd1, %rd3;
	st.global.u32 	[%rd4], %r8;
$L__BB0_2:
	setp.gt.s32 	%p2, %r1, %r2;
	@%p2 bra 	$L__BB0_4;
	mul.lo.s32 	%r9, %r4, %r1;
	mad.lo.s32 	%r10, %r1, %r3, %r1;
	mul.wide.s32 	%rd5, %r10, 4;
	add.s64 	%rd6, %rd1, %rd5;
	st.global.u32 	[%rd6], %r9;
$L__BB0_4:
	ret;

}
	// .globl	_Z22needleman_wunsch_blockPKcS0_iiiiiPi
.visible .entry _Z22needleman_wunsch_blockPKcS0_iiiiiPi(
	.param .u64 .ptr .align 1 _Z22needleman_wunsch_blockPKcS0_iiiiiPi_param_0,
	.param .u64 .ptr .align 1 _Z22needleman_wunsch_blockPKcS0_iiiiiPi_param_1,
	.param .u32 _Z22needleman_wunsch_blockPKcS0_iiiiiPi_param_2,
	.param .u32 _Z22needleman_wunsch_blockPKcS0_iiiiiPi_param_3,
	.param .u32 _Z22needleman_wunsch_blockPKcS0_iiiiiPi_param_4,
	.param .u32 _Z22needleman_wunsch_blockPKcS0_iiiiiPi_param_5,
	.param .u32 _Z22needleman_wunsch_blockPKcS0_iiiiiPi_param_6,
	.param .u64 .ptr .align 1 _Z22needleman_wunsch_blockPKcS0_iiiiiPi_param_7
)
{
	.reg .pred 	%p<46>;
	.reg .b16 	%rs<13>;
	.reg .b32 	%r<101>;
	.reg .b64 	%rd<37>;

	ld.param.u64 	%rd5, [_Z22needleman_wunsch_blockPKcS0_iiiiiPi_param_0];
	ld.param.u64 	%rd6, [_Z22needleman_wunsch_blockPKcS0_iiiiiPi_param_1];
	ld.param.u32 	%r26, [_Z22needleman_wunsch_blockPKcS0_iiiiiPi_param_2];
	ld.param.u32 	%r27, [_Z22needleman_wunsch_blockPKcS0_iiiiiPi_param_3];
	ld.param.u32 	%r28, [_Z22needleman_wunsch_blockPKcS0_iiiiiPi_param_4];
	ld.param.u32 	%r29, [_Z22needleman_wunsch_blockPKcS0_iiiiiPi_param_5];
	ld.param.u32 	%r30, [_Z22needleman_wunsch_blockPKcS0_iiiiiPi_param_6];
	ld.param.u64 	%rd7, [_Z22needleman_wunsch_blockPKcS0_iiiiiPi_param_7];
	cvta.to.global.u64 	%rd1, %rd7;
	mov.u32 	%r1, %tid.x;
	setp.ge.s32 	%p1, %r1, %r26;
	mov.u32 	%r31, smem_chars;
	add.s32 	%r2, %r31, %r1;
	@%p1 bra 	$L__BB1_2;
	cvta.to.global.u64 	%rd8, %rd5;
	cvt.u64.u32 	%rd9, %r1;
	add.s64 	%rd10, %rd8, %rd9;
	ld.global.u8 	%rs1, [%rd10];
	st.shared.u8 	[%r2], %rs1;
$L__BB1_2:
	add.s32 	%r3, %r31, %r26;
	setp.ge.s32 	%p2, %r1, %r27;
	@%p2 bra 	$L__BB1_4;
	cvt.u64.u32 	%rd11, %r1;
	cvta.to.global.u64 	%rd12, %rd6;
	add.s64 	%rd13, %rd12, %rd11;
	ld.global.u8 	%rs2, [%rd13];
	add.s32 	%r33, %r3, %r1;
	st.shared.u8 	[%r33], %rs2;
$L__BB1_4:
	bar.sync 	0;
	add.s32 	%r34, %r26, %r27;
	add.s32 	%r4, %r34, -1;
	setp.lt.s32 	%p3, %r4, 1;
	@%p3 bra 	$L__BB1_21;
	mad.lo.s32 	%r6, %r1, %r27, %r1;
	add.s32 	%r36, %r27, %r6;
	add.s32 	%r5, %r36, 1;
	add.s32 	%r38, %r34, -2;
	and.b32  	%r7, %r4, 3;
	setp.lt.u32 	%p4, %r38, 3;
	mov.b32 	%r96, 0;
	@%p4 bra 	$L__BB1_16;
	and.b32  	%r96, %r4, 2147483644;
	mov.b32 	%r95, 0;
	cvt.s64.s32 	%rd14, %r6;
	cvt.u64.u32 	%rd22, %r1;
	cvt.s64.s32 	%rd24, %r5;
$L__BB1_7:
	setp.ge.s32 	%p5, %r1, %r26;
	sub.s32 	%r10, %r95, %r1;
	setp.gt.s32 	%p6, %r10, -1;
	setp.lt.s32 	%p7, %r10, %r27;
	and.pred  	%p8, %p6, %p7;
	not.pred 	%p10, %p8;
	cvt.s64.s32 	%rd15, %r10;
	add.s64 	%rd16, %rd15, %rd14;
	shl.b64 	%rd17, %rd16, 2;
	add.s64 	%rd2, %rd1, %rd17;
	add.s32 	%r11, %r3, %r10;
	or.pred  	%p11, %p5, %p10;
	@%p11 bra 	$L__BB1_9;
	ld.global.u32 	%r40, [%rd2+4];
	add.s32 	%r41, %r10, %r5;
	mul.wide.s32 	%rd18, %r41, 4;
	add.s64 	%rd19, %rd1, %rd18;
	ld.global.u32 	%r42, [%rd19];
	add.s32 	%r43, %r10, %r6;
	mul.wide.s32 	%rd20, %r43, 4;
	add.s64 	%rd21, %rd1, %rd20;
	ld.global.u32 	%r44, [%rd21];
	ld.shared.u8 	%rs3, [%r2];
	ld.shared.u8 	%rs4, [%r11];
	setp.eq.s16 	%p12, %rs3, %rs4;
	selp.b32 	%r45, %r28, %r29, %p12;
	add.s32 	%r46, %r45, %r44;
	add.s32 	%r47, %r40, %r30;
	add.s32 	%r48, %r42, %r30;
	max.s32 	%r49, %r47, %r46;
	max.s32 	%r50, %r48, %r49;
	st.global.u32 	[%rd19+4], %r50;
$L__BB1_9:
	bar.sync 	0;
	add.s32 	%r52, %r10, 1;
	setp.gt.s32 	%p14, %r52, -1;
	setp.lt.s32 	%p15, %r52, %r27;
	and.pred  	%p16, %p14, %p15;
	not.pred 	%p18, %p16;
	cvt.s64.s32 	%rd23, %r95;
	sub.s64 	%rd25, %rd23, %rd22;
	add.s64 	%rd26, %rd25, %rd24;
	shl.b64 	%rd27, %rd26, 2;
	add.s64 	%rd3, %rd1, %rd27;
	or.pred  	%p19, %p5, %p18;
	@%p19 bra 	$L__BB1_11;
	ld.global.u32 	%r53, [%rd2+8];
	ld.global.u32 	%r54, [%rd3+4];
	ld.global.u32 	%r55, [%rd2+4];
	ld.shared.u8 	%rs5, [%r2];
	ld.shared.u8 	%rs6, [%r11+1];
	setp.eq.s16 	%p20, %rs5, %rs6;
	selp.b32 	%r56, %r28, %r29, %p20;
	add.s32 	%r57, %r56, %r55;
	add.s32 	%r58, %r53, %r30;
	add.s32 	%r59, %r54, %r30;
	max.s32 	%r60, %r58, %r57;
	max.s32 	%r61, %r59, %r60;
	st.global.u32 	[%rd3+8], %r61;
$L__BB1_11:
	bar.sync 	0;
	add.s32 	%r63, %r10, 2;
	setp.gt.s32 	%p22, %r63, -1;
	setp.lt.s32 	%p23, %r63, %r27;
	and.pred  	%p24, %p22, %p23;
	not.pred 	%p26, %p24;
	or.pred  	%p27, %p5, %p26;
	@%p27 bra 	$L__BB1_13;
	ld.global.u32 	%r64, [%rd2+12];
	ld.global.u32 	%r65, [%rd3+8];
	ld.global.u32 	%r66, [%rd2+8];
	ld.shared.u8 	%rs7, [%r2];
	ld.shared.u8 	%rs8, [%r11+2];
	setp.eq.s16 	%p28, %rs7, %rs8;
	selp.b32 	%r67, %r28, %r29, %p28;
	add.s32 	%r68, %r67, %r66;
	add.s32 	%r69, %r64, %r30;
	add.s32 	%r70, %r65, %r30;
	max.s32 	%r71, %r69, %r68;
	max.s32 	%r72, %r70, %r71;
	st.global.u32 	[%rd3+12], %r72;
$L__BB1_13:
	bar.sync 	0;
	add.s32 	%r74, %r10, 3;
	setp.gt.s32 	%p30, %r74, -1;
	setp.lt.s32 	%p31, %r74, %r27;
	and.pred  	%p32, %p30, %p31;
	not.pred 	%p34, %p32;
	or.pred  	%p35, %p5, %p34;
	@%p35 bra 	$L__BB1_15;
	ld.global.u32 	%r75, [%rd2+16];
	ld.global.u32 	%r76, [%rd3+12];
	ld.global.u32 	%r77, [%rd2+12];
	ld.shared.u8 	%rs9, [%r2];
	ld.shared.u8 	%rs10, [%r11+3];
	setp.eq.s16 	%p36, %rs9, %rs10;
	selp.b32 	%r78, %r28, %r29, %p36;
	add.s32 	%r79, %r78, %r77;
	add.s32 	%r80, %r75, %r30;
	add.s32 	%r81, %r76, %r30;
	max.s32 	%r82, %r80, %r79;
	max.s32 	%r83, %r81, %r82;
	st.global.u32 	[%rd3+16], %r83;
$L__BB1_15:
	bar.sync 	0;
	add.s32 	%r95, %r95, 4;
	setp.ne.s32 	%p37, %r95, %r96;
	@%p37 bra 	$L__BB1_7;
$L__BB1_16:
	setp.eq.s32 	%p38, %r7, 0;
	@%p38 bra 	$L__BB1_21;
	sub.s32 	%r100, %r96, %r1;
	mad.lo.s32 	%r99, %r1, %r27, %r96;
	add.s64 	%rd4, %rd1, 4;
	add.s32 	%r84, %r96, %r5;
	sub.s32 	%r98, %r84, %r1;
	neg.s32 	%r97, %r7;
	cvt.s64.s32 	%rd30, %r6;
$L__BB1_18:
	.pragma "nounroll";
	setp.ge.s32 	%p39, %r1, %r26;
	setp.lt.s32 	%p40, %r100, 0;
	setp.ge.s32 	%p41, %r100, %r27;
	or.pred  	%p42, %p41, %p39;
	or.pred  	%p43, %p42, %p40;
	@%p43 bra 	$L__BB1_20;
	mul.wide.s32 	%rd28, %r98, 4;
	add.s64 	%rd29, %rd4, %rd28;
	cvt.u64.u32 	%rd31, %r100;
	add.s64 	%rd32, %rd31, %rd30;
	shl.b64 	%rd33, %rd32, 2;
	add.s64 	%rd34, %rd1, %rd33;
	ld.global.u32 	%r85, [%rd34+4];
	ld.global.u32 	%r86, [%rd29+-4];
	mul.wide.s32 	%rd35, %r99, 4;
	add.s64 	%rd36, %rd1, %rd35;
	ld.global.u32 	%r87, [%rd36];
	ld.shared.u8 	%rs11, [%r2];
	add.s32 	%r88, %r3, %r100;
	ld.shared.u8 	%rs12, [%r88];
	setp.eq.s16 	%p44, %rs11, %rs12;
	selp.b32 	%r89, %r28, %r29, %p44;
	add.s32 	%r90, %r89, %r87;
	add.s32 	%r91, %r85, %r30;
	add.s32 	%r92, %r86, %r30;
	max.s32 	%r93, %r91, %r90;
	max.s32 	%r94, %r92, %r93;
	st.global.u32 	[%rd29], %r94;
$L__BB1_20:
	bar.sync 	0;
	add.s32 	%r100, %r100, 1;
	add.s32 	%r99, %r99, 1;
	add.s32 	%r98, %r98, 1;
	add.s32 	%r97, %r97, 1;
	setp.ne.s32 	%p45, %r97, 0;
	@%p45 bra 	$L__BB1_18;
$L__BB1_21:
	ret;

}


// ===== COMPILED SASS (sm_100) =====

	.target	sm_100

	.elftype	@"ET_EXEC"


//--------------------- .note.nv.tkinfo           --------------------------
	.section	.note.nv.tkinfo,"",@"SHT_NOTE"
	.sectionflags	@"SHF_NOTE_NV_TKINFO"
	.tkinfo
        /*0018*/ 	.word	0x00000002
        /*0030*/ 	.string	""
        /*0030*/ 	.string	"ptxas"
        /*0030*/ 	.string	"Cuda compilation tools, release 13.0, V13.0.88"
        /*0030*/ 	.string	"Build cuda_13.0.r13.0/compiler.36424714_0"
        /*0030*/ 	.string	"-arch sm_100 -m 64 "



//--------------------- .note.nv.cuinfo           --------------------------
	.section	.note.nv.cuinfo,"",@"SHT_NOTE"
	.sectionflags	@"SHF_NOTE_NV_CUINFO"
        /*0018*/ 	.short	0x0002
        /*001a*/ 	.short	0x0064
        /*001c*/ 	.short	0x0082
	.zero		2


//--------------------- .nv.info                  --------------------------
	.section	.nv.info,"",@"SHT_CUDA_INFO"
	.align	4


	//----- nvinfo : EIATTR_REGCOUNT
	.align		4
        /*0000*/ 	.byte	0x04, 0x2f
        /*0002*/ 	.short	(.L_1 - .L_0)
	.align		4
.L_0:
        /*0004*/ 	.word	index@(_Z15init_boundariesPiiii)
        /*0008*/ 	.word	0x0000000a


	//----- nvinfo : EIATTR_FRAME_SIZE
	.align		4
.L_1:
        /*000c*/ 	.byte	0x04, 0x11
        /*000e*/ 	.short	(.L_3 - .L_2)
	.align		4
.L_2:
        /*0010*/ 	.word	index@(_Z15init_boundariesPiiii)
        /*0014*/ 	.word	0x00000000


	//----- nvinfo : EIATTR_REGCOUNT
	.align		4
.L_3:
        /*0018*/ 	.byte	0x04, 0x2f
        /*001a*/ 	.short	(.L_5 - .L_4)
	.align		4
.L_4:
        /*001c*/ 	.word	index@(_Z22needleman_wunsch_blockPKcS0_iiiiiPi)
        /*0020*/ 	.word	0x00000019


	//----- nvinfo : EIATTR_FRAME_SIZE
	.align		4
.L_5:
        /*0024*/ 	.byte	0x04, 0x11
        /*0026*/ 	.short	(.L_7 - .L_6)
	.align		4
.L_6:
        /*0028*/ 	.word	index@(_Z22needleman_wunsch_blockPKcS0_iiiiiPi)
        /*002c*/ 	.word	0x00000000


	//----- nvinfo : EIATTR_MIN_STACK_SIZE
	.align		4
.L_7:
        /*0030*/ 	.byte	0x04, 0x12
        /*0032*/ 	.short	(.L_9 - .L_8)
	.align		4
.L_8:
        /*0034*/ 	.word	index@(_Z22needleman_wunsch_blockPKcS0_iiiiiPi)
        /*0038*/ 	.word	0x00000000


	//----- nvinfo : EIATTR_MIN_STACK_SIZE
	.align		4
.L_9:
        /*003c*/ 	.byte	0x04, 0x12
        /*003e*/ 	.short	(.L_11 - .L_10)
	.align		4
.L_10:
        /*0040*/ 	.word	index@(_Z15init_boundariesPiiii)
        /*0044*/ 	.word	0x00000000
.L_11:


//--------------------- .nv.compat                --------------------------
	.section	.nv.compat,"",@"SHT_CUDA_COMPAT_INFO"
	.align	4
        /*0000*/ 	.byte	0x02, 0x09, 0x00, 0x00, 0x02, 0x02, 0x01, 0x00, 0x02, 0x05, 0x05, 0x00, 0x03, 0x07, 0x01, 0x01
        /*0010*/ 	.byte	0x02, 0x03, 0x00, 0x00, 0x02, 0x06, 0x01, 0x00, 0x04, 0x0b, 0x08, 0x00, 0x09, 0x00, 0x00, 0x00
        /*0020*/ 	.byte	0x00, 0x00, 0x00, 0x00


//--------------------- .nv.info._Z22needleman_wunsch_blockPKcS0_iiiiiPi --------------------------
	.section	.nv.info._Z22needleman_wunsch_blockPKcS0_iiiiiPi,"",@"SHT_CUDA_INFO"
	.sectionflags	@""
	.align	4


	//----- nvinfo : EIATTR_CUDA_API_VERSION
	.align		4
        /*0000*/ 	.byte	0x04, 0x37
        /*0002*/ 	.short	(.L_13 - .L_12)
.L_12:
        /*0004*/ 	.word	0x00000082


	//----- nvinfo : EIATTR_KPARAM_INFO
	.align		4
.L_13:
        /*0008*/ 	.byte	0x04, 0x17
        /*000a*/ 	.short	(.L_15 - .L_14)
.L_14:
        /*000c*/ 	.word	0x00000000
        /*0010*/ 	.short	0x0007
        /*0012*/ 	.short	0x0028
        /*0014*/ 	.byte	0x00, 0xf5, 0x21, 0x00


	//----- nvinfo : EIATTR_KPARAM_INFO
	.align		4
.L_15:
        /*0018*/ 	.byte	0x04, 0x17
        /*001a*/ 	.short	(.L_17 - .L_16)
.L_16:
        /*001c*/ 	.word	0x00000000
        /*0020*/ 	.short	0x0006
        /*0022*/ 	.short	0x0020
        /*0024*/ 	.byte	0x00, 0xf0, 0x11, 0x00


	//----- nvinfo : EIATTR_KPARAM_INFO
	.align		4
.L_17:
        /*0028*/ 	.byte	0x04, 0x17
        /*002a*/ 	.short	(.L_19 - .L_18)
.L_18:
        /*002c*/ 	.word	0x00000000
        /*0030*/ 	.short	0x0005
        /*0032*/ 	.short	0x001c
        /*0034*/ 	.byte	0x00, 0xf0, 0x11, 0x00


	//----- nvinfo : EIATTR_KPARAM_INFO
	.align		4
.L_19:
        /*0038*/ 	.byte	0x04, 0x17
        /*003a*/ 	.short	(.L_21 - .L_20)
.L_20:
        /*003c*/ 	.word	0x00000000
        /*0040*/ 	.short	0x0004
        /*0042*/ 	.short	0x0018
        /*0044*/ 	.byte	0x00, 0xf0, 0x11, 0x00


	//----- nvinfo : EIATTR_KPARAM_INFO
	.align		4
.L_21:
        /*0048*/ 	.byte	0x04, 0x17
        /*004a*/ 	.short	(.L_23 - .L_22)
.L_22:
        /*004c*/ 	.word	0x00000000
        /*0050*/ 	.short	0x0003
        /*0052*/ 	.short	0x0014
        /*0054*/ 	.byte	0x00, 0xf0, 0x11, 0x00


	//----- nvinfo : EIATTR_KPARAM_INFO
	.align		4
.L_23:
        /*0058*/ 	.byte	0x04, 0x17
        /*005a*/ 	.short	(.L_25 - .L_24)
.L_24:
        /*005c*/ 	.word	0x00000000
        /*0060*/ 	.short	0x0002
        /*0062*/ 	.short	0x0010
        /*0064*/ 	.byte	0x00, 0xf0, 0x11, 0x00


	//----- nvinfo : EIATTR_KPARAM_INFO
	.align		4
.L_25:
        /*0068*/ 	.byte	0x04, 0x17
        /*006a*/ 	.short	(.L_27 - .L_26)
.L_26:
        /*006c*/ 	.word	0x00000000
        /*0070*/ 	.short	0x0001
        /*0072*/ 	.short	0x0008
        /*0074*/ 	.byte	0x00, 0xf5, 0x21, 0x00


	//----- nvinfo : EIATTR_KPARAM_INFO
	.align		4
.L_27:
        /*0078*/ 	.byte	0x04, 0x17
        /*007a*/ 	.short	(.L_29 - .L_28)
.L_28:
        /*007c*/ 	.word	0x00000000
        /*0080*/ 	.short	0x0000
        /*0082*/ 	.short	0x0000
        /*0084*/ 	.byte	0x00, 0xf5, 0x21, 0x00


	//----- nvinfo : EIATTR_SPARSE_MMA_MASK
	.align		4
.L_29:
        /*0088*/ 	.byte	0x03, 0x50
        /*008a*/ 	.short	0x0000


	//----- nvinfo : EIATTR_MAXREG_COUNT
	.align		4
        /*008c*/ 	.byte	0x03, 0x1b
        /*008e*/ 	.short	0x00ff


	//----- nvinfo : EIATTR_NUM_BARRIERS
	.align		4
        /*0090*/ 	.byte	0x02, 0x4c
        /*0092*/ 	.byte	0x01
	.zero		1


	//----- nvinfo : EIATTR_MERCURY_ISA_VERSION
	.align		4
        /*0094*/ 	.byte	0x03, 0x5f
        /*0096*/ 	.short	0x0101


	//----- nvinfo : EIATTR_VRC_CTA_INIT_COUNT
	.align		4
        /*0098*/ 	.byte	0x02, 0x4a
	.zero		1
	.zero		1


	//----- nvinfo : EIATTR_EXIT_INSTR_OFFSETS
	.align		4
        /*009c*/ 	.byte	0x04, 0x1c
        /*009e*/ 	.short	(.L_31 - .L_30)


	//   ....[0]....
.L_30:
        /*00a0*/ 	.word	0x000001a0


	//   ....[1]....
        /*00a4*/ 	.word	0x00000870


	//   ....[2]....
        /*00a8*/ 	.word	0x00000b40


	//----- nvinfo : EIATTR_CRS_STACK_SIZE
	.align		4
.L_31:
        /*00ac*/ 	.byte	0x04, 0x1e
        /*00ae*/ 	.short	(.L_33 - .L_32)
.L_32:
        /*00b0*/ 	.word	0x00000000


	//----- nvinfo : EIATTR_CBANK_PARAM_SIZE
	.align		4
.L_33:
        /*00b4*/ 	.byte	0x03, 0x19
        /*00b6*/ 	.short	0x0030


	//----- nvinfo : EIATTR_PARAM_CBANK
	.align		4
        /*00b8*/ 	.byte	0x04, 0x0a
        /*00ba*/ 	.short	(.L_35 - .L_34)
	.align		4
.L_34:
        /*00bc*/ 	.word	index@(.nv.constant0._Z22needleman_wunsch_blockPKcS0_iiiiiPi)
        /*00c0*/ 	.short	0x0380
        /*00c2*/ 	.short	0x0030


	//----- nvinfo : EIATTR_SW_WAR
	.align		4
.L_35:
        /*00c4*/ 	.byte	0x04, 0x36
        /*00c6*/ 	.short	(.L_37 - .L_36)
.L_36:
        /*00c8*/ 	.word	0x00000008
.L_37:


//--------------------- .nv.info._Z15init_boundariesPiiii --------------------------
	.section	.nv.info._Z15init_boundariesPiiii,"",@"SHT_CUDA_INFO"
	.sectionflags	@""
	.align	4


	//----- nvinfo : EIATTR_CUDA_API_VERSION
	.align		4
        /*0000*/ 	.byte	0x04, 0x37
        /*0002*/ 	.short	(.L_39 - .L_38)
.L_38:
        /*0004*/ 	.word	0x00000082


	//----- nvinfo : EIATTR_KPARAM_INFO
	.align		4
.L_39:
        /*0008*/ 	.byte	0x04, 0x17
        /*000a*/ 	.short	(.L_41 - .L_40)
.L_40:
        /*000c*/ 	.word	0x00000000
        /*0010*/ 	.short	0x0003
        /*0012*/ 	.short	0x0010
        /*0014*/ 	.byte	0x00, 0xf0, 0x11, 0x00


	//----- nvinfo : EIATTR_KPARAM_INFO
	.align		4
.L_41:
        /*0018*/ 	.byte	0x04, 0x17
        /*001a*/ 	.short	(.L_43 - .L_42)
.L_42:
        /*001c*/ 	.word	0x00000000
        /*0020*/ 	.short	0x0002
        /*0022*/ 	.short	0x000c
        /*0024*/ 	.byte	0x00, 0xf0, 0x11, 0x00


	//----- nvinfo : EIATTR_KPARAM_INFO
	.align		4
.L_43:
        /*0028*/ 	.byte	0x04, 0x17
        /*002a*/ 	.short	(.L_45 - .L_44)
.L_44:
        /*002c*/ 	.word	0x00000000
        /*0030*/ 	.short	0x0001
        /*0032*/ 	.short	0x0008
        /*0034*/ 	.byte	0x00, 0xf0, 0x11, 0x00


	//----- nvinfo : EIATTR_KPARAM_INFO
	.align		4
.L_45:
        /*0038*/ 	.byte	0x04, 0x17
        /*003a*/ 	.short	(.L_47 - .L_46)
.L_46:
        /*003c*/ 	.word	0x00000000
        /*0040*/ 	.short	0x0000
        /*0042*/ 	.short	0x0000
        /*0044*/ 	.byte	0x00, 0xf5, 0x21, 0x00


	//----- nvinfo : EIATTR_SPARSE_MMA_MASK
	.align		4
.L_47:
        /*0048*/ 	.byte	0x03, 0x50
        /*004a*/ 	.short	0x0000


	//----- nvinfo : EIATTR_MAXREG_COUNT
	.align		4
        /*004c*/ 	.byte	0x03, 0x1b
        /*004e*/ 	.short	0x00ff


	//----- nvinfo : EIATTR_MERCURY_ISA_VERSION
	.align		4
        /*0050*/ 	.byte	0x03, 0x5f
        /*0052*/ 	.short	0x0101


	//----- nvinfo : EIATTR_VRC_CTA_INIT_COUNT
	.align		4
        /*0054*/ 	.byte	0x02, 0x4a
	.zero		1
	.zero		1


	//----- nvinfo : EIATTR_EXIT_INSTR_OFFSETS
	.align		4
        /*0058*/ 	.byte	0x04, 0x1c
        /*005a*/ 	.short	(.L_49 - .L_48)


	//   ....[0]....
.L_48:
        /*005c*/ 	.word	0x000000f0


	//   ....[1]....
        /*0060*/ 	.word	0x00000160


	//----- nvinfo : EIATTR_CBANK_PARAM_SIZE
	.align		4
.L_49:
        /*0064*/ 	.byte	0x03, 0x19
        /*0066*/ 	.short	0x0014


	//----- nvinfo : EIATTR_PARAM_CBANK
	.align		4
        /*0068*/ 	.byte	0x04, 0x0a
        /*006a*/ 	.short	(.L_51 - .L_50)
	.align		4
.L_50:
        /*006c*/ 	.word	index@(.nv.constant0._Z15init_boundariesPiiii)
        /*0070*/ 	.short	0x0380
        /*0072*/ 	.short	0x0014


	//----- nvinfo : EIATTR_SW_WAR
	.align		4
.L_51:
        /*0074*/ 	.byte	0x04, 0x36
        /*0076*/ 	.short	(.L_53 - .L_52)
.L_52:
        /*0078*/ 	.word	0x00000008
.L_53:


//--------------------- .nv.callgraph             --------------------------
	.section	.nv.callgraph,"",@"SHT_CUDA_CALLGRAPH"
	.align	4
	.sectionentsize	8
	.align		4
        /*0000*/ 	.word	0x00000000
	.align		4
        /*0004*/ 	.word	0xffffffff
	.align		4
        /*0008*/ 	.word	0x00000000
	.align		4
        /*000c*/ 	.word	0xfffffffe
	.align		4
        /*0010*/ 	.word	0x00000000
	.align		4
        /*0014*/ 	.word	0xfffffffd
	.align		4
        /*0018*/ 	.word	0x00000000
	.align		4
        /*001c*/ 	.word	0xfffffffc


//--------------------- .text._Z22needleman_wunsch_blockPKcS0_iiiiiPi --------------------------
	.section	.text._Z22needleman_wunsch_blockPKcS0_iiiiiPi,"ax",@progbits
	.align	128
        .global         _Z22needleman_wunsch_blockPKcS0_iiiiiPi
        .type           _Z22needleman_wunsch_blockPKcS0_iiiiiPi,@function
        .size           _Z22needleman_wunsch_blockPKcS0_iiiiiPi,(.L_x_9 - _Z22needleman_wunsch_blockPKcS0_iiiiiPi)
        .other          _Z22needleman_wunsch_blockPKcS0_iiiiiPi,@"STO_CUDA_ENTRY STV_DEFAULT"
_Z22needleman_wunsch_blockPKcS0_iiiiiPi:
.text._Z22needleman_wunsch_blockPKcS0_iiiiiPi:
[----:B------:R-:W-:Y:S01]  /*0000*/  LDC R1, c[0x0][0x37c] ;  /* 0x0000df00ff017b82 */ /* 0x000fe20000000800 */
[----:B------:R-:W0:Y:S01]  /*0010*/  S2R R3, SR_TID.X ;  /* 0x0000000000037919 */ /* 0x000e220000002100 */
[----:B------:R-:W1:Y:S01]  /*0020*/  LDCU UR4, c[0x0][0x394] ;  /* 0x00007280ff0477ac */ /* 0x000e620008000800 */
[----:B------:R-:W0:Y:S01]  /*0030*/  LDCU UR7, c[0x0][0x390] ;  /* 0x00007200ff0777ac */ /* 0x000e220008000800 */
[----:B------:R-:W2:Y:S01]  /*0040*/  LDCU.64 UR12, c[0x0][0x358] ;  /* 0x00006b00ff0c77ac */ /* 0x000ea20008000a00 */
[----:B-1----:R-:W-:Y:S01]  /*0050*/  IMAD.U32 R2, RZ, RZ, UR4 ;  /* 0x00000004ff027e24 */ /* 0x002fe2000f8e00ff */
[----:B0-----:R-:W-:-:S04]  /*0060*/  ISETP.GE.AND P0, PT, R3, UR7, PT ;  /* 0x0000000703007c0c */ /* 0x001fc8000bf06270 */
[----:B------:R-:W-:-:S09]  /*0070*/  ISETP.GE.AND P1, PT, R3, R2, PT ;  /* 0x000000020300720c */ /* 0x000fd20003f26270 */
[----:B------:R-:W0:Y:S08]  /*0080*/  @!P0 LDC.64 R4, c[0x0][0x380] ;  /* 0x0000e000ff048b82 */ /* 0x000e300000000a00 */
[----:B------:R-:W1:Y:S01]  /*0090*/  @!P1 LDC.64 R6, c[0x0][0x388] ;  /* 0x0000e200ff069b82 */ /* 0x000e620000000a00 */
[----:B0-----:R-:W-:-:S05]  /*00a0*/  @!P0 IADD3 R4, P2, PT, R3, R4, RZ ;  /* 0x0000000403048210 */ /* 0x001fca0007f5e0ff */
[----:B------:R-:W-:Y:S01]  /*00b0*/  @!P0 IMAD.X R5, RZ, RZ, R5, P2 ;  /* 0x000000ffff058224 */ /* 0x000fe200010e0605 */
[----:B-1----:R-:W-:-:S04]  /*00c0*/  @!P1 IADD3 R6, P3, PT, R3, R6, RZ ;  /* 0x0000000603069210 */ /* 0x002fc80007f7e0ff */
[----:B--2---:R-:W2:Y:S01]  /*00d0*/  @!P0 LDG.E.U8 R4, desc[UR12][R4.64] ;  /* 0x0000000c04048981 */ /* 0x004ea2000c1e1100 */
[----:B------:R-:W-:-:S05]  /*00e0*/  @!P1 IMAD.X R7, RZ, RZ, R7, P3 ;  /* 0x000000ffff079224 */ /* 0x000fca00018e0607 */
[----:B------:R-:W3:Y:S01]  /*00f0*/  @!P1 LDG.E.U8 R6, desc[UR12][R6.64] ;  /* 0x0000000c06069981 */ /* 0x000ee2000c1e1100 */
[----:B------:R-:W0:Y:S01]  /*0100*/  S2UR UR5, SR_CgaCtaId ;  /* 0x00000000000579c3 */ /* 0x000e220000008800 */
[----:B------:R-:W-:Y:S01]  /*0110*/  UMOV UR4, 0x400 ;  /* 0x0000040000047882 */ /* 0x000fe20000000000 */
[----:B------:R-:W-:Y:S01]  /*0120*/  VIADD R0, R2, UR7 ;  /* 0x0000000702007c36 */ /* 0x000fe20008000000 */
[----:B0-----:R-:W-:-:S04]  /*0130*/  ULEA UR4, UR5, UR4, 0x18 ;  /* 0x0000000405047291 */ /* 0x001fc8000f8ec0ff */
[----:B------:R-:W-:Y:S01]  /*0140*/  UIADD3 UR10, UPT, UPT, UR4, UR7, URZ ;  /* 0x00000007040a7290 */ /* 0x000fe2000fffe0ff */
[----:B------:R-:W-:-:S05]  /*0150*/  VIADD R9, R0, 0xffffffff ;  /* 0xffffffff00097836 */ /* 0x000fca0000000000 */
[----:B------:R-:W-:Y:S01]  /*0160*/  ISETP.GE.AND P2, PT, R9, 0x1, PT ;  /* 0x000000010900780c */ /* 0x000fe20003f46270 */
[----:B--2---:R0:W-:Y:S04]  /*0170*/  @!P0 STS.U8 [R3+UR4], R4 ;  /* 0x0000000403008988 */ /* 0x0041e80008000004 */
[----:B---3--:R0:W-:Y:S01]  /*0180*/  @!P1 STS.U8 [R3+UR10], R6 ;  /* 0x0000000603009988 */ /* 0x0081e2000800000a */
[----:B------:R-:W-:Y:S07]  /*0190*/  BAR.SYNC.DEFER_BLOCKING 0x0 ;  /* 0x0000000000007b1d */ /* 0x000fee0000010000 */
[----:B------:R-:W-:Y:S05]  /*01a0*/  @!P2 EXIT ;  /* 0x000000000000a94d */ /* 0x000fea0003800000 */
[----:B------:R-:W-:Y:S01]  /*01b0*/  VIADD R0, R0, 0xfffffffe ;  /* 0xfffffffe00007836 */ /* 0x000fe20000000000 */
[----:B------:R-:W-:Y:S01]  /*01c0*/  LOP3.LUT R8, R9, 0x3, RZ, 0xc0, !PT ;  /* 0x0000000309087812 */ /* 0x000fe200078ec0ff */
[----:B------:R-:W-:-:S03]  /*01d0*/  IMAD.MOV.U32 R10, RZ, RZ, RZ ;  /* 0x000000ffff0a7224 */ /* 0x000fc600078e00ff */
[----:B------:R-:W-:Y:S01]  /*01e0*/  ISETP.GE.U32.AND P0, PT, R0, 0x3, PT ;  /* 0x000000030000780c */ /* 0x000fe20003f06070 */
[----:B------:R-:W-:-:S04]  /*01f0*/  IMAD R0, R3, R2, R3 ;  /* 0x0000000203007224 */ /* 0x000fc800078e0203 */
[----:B------:R-:W-:-:S08]  /*0200*/  IMAD.X R12, R0, 0x1, R2, PT ;  /* 0x00000001000c7824 */ /* 0x000fd000038e0602 */
[----:B------:R-:W-:Y:S05]  /*0210*/  @!P0 BRA `(.L_x_0) ;  /* 0x0000000400908947 */ /* 0x000fea0003800000 */
[----:B------:R-:W-:Y:S01]  /*0220*/  LOP3.LUT R10, R9, 0x7ffffffc, RZ, 0xc0, !PT ;  /* 0x7ffffffc090a7812 */ /* 0x000fe200078ec0ff */
[----:B------:R-:W-:Y:S01]  /*0230*/  IMAD.MOV.U32 R11, RZ, RZ, RZ ;  /* 0x000000ffff0b7224 */ /* 0x000fe200078e00ff */
[----:B------:R-:W-:Y:S01]  /*0240*/  SHF.R.S32.HI R9, RZ, 0x1f, R12 ;  /* 0x0000001fff097819 */ /* 0x000fe2000001140c */
[----:B------:R-:W1:Y:S01]  /*0250*/  LDCU UR5, c[0x0][0x3a0] ;  /* 0x00007400ff0577ac */ /* 0x000e620008000800 */
[----:B------:R-:W2:Y:S01]  /*0260*/  LDCU.64 UR14, c[0x0][0x3a8] ;  /* 0x00007500ff0e77ac */ /* 0x000ea20008000a00 */
[----:B------:R-:W3:Y:S04]  /*0270*/  LDCU.64 UR8, c[0x0][0x390] ;  /* 0x00007200ff0877ac */ /* 0x000ee80008000a00 */
.L_x_3:
[----:B------:R-:W-:Y:S01]  /*0280*/  IMAD.IADD R13, R11, 0x1, -R3 ;  /* 0x000000010b0d7824 */ /* 0x000fe200078e0a03 */
[----:B---3--:R-:W-:Y:S01]  /*0290*/  UMOV UR7, UR8 ;  /* 0x0000000800077c82 */ /* 0x008fe20008000000 */
[----:B------:R-:W-:-:S03]  /*02a0*/  IMAD.U32 R2, RZ, RZ, UR9 ;  /* 0x00000009ff027e24 */ /* 0x000fc6000f8e00ff */
[----:B------:R-:W-:Y:S02]  /*02b0*/  SHF.R.S32.HI R5, RZ, 0x1f, R13 ;  /* 0x0000001fff057819 */ /* 0x000fe4000001140d */
[C---:B------:R-:W-:Y:S02]  /*02c0*/  ISETP.GE.AND P1, PT, R13.reuse, R2, PT ;  /* 0x000000020d00720c */ /* 0x040fe40003f26270 */
[C---:B------:R-:W-:Y:S02]  /*02d0*/  IADD3 R16, P0, PT, R0.reuse, R13, RZ ;  /* 0x0000000d00107210 */ /* 0x040fe40007f1e0ff */
[----:B------:R-:W-:Y:S02]  /*02e0*/  ISETP.GT.AND P1, PT, R13, -0x1, !P1 ;  /* 0xffffffff0d00780c */ /* 0x000fe40004f24270 */
[----:B------:R-:W-:Y:S02]  /*02f0*/  LEA.HI.X.SX32 R5, R0, R5, 0x1, P0 ;  /* 0x0000000500057211 */ /* 0x000fe400000f0eff */
[----:B------:R-:W-:-:S02]  /*0300*/  ISETP.GE.OR P1, PT, R3, UR7, !P1 ;  /* 0x0000000703007c0c */ /* 0x000fc4000cf26670 */
[----:B0-2---:R-:W-:-:S04]  /*0310*/  LEA R4, P0, R16, UR14, 0x2 ;  /* 0x0000000e10047c11 */ /* 0x005fc8000f8010ff */
[----:B------:R-:W-:-:S07]  /*0320*/  LEA.HI.X R5, R16, UR15, R5, 0x2, P0 ;  /* 0x0000000f10057c11 */ /* 0x000fce00080f1405 */
[----:B------:R-:W0:Y:S01]  /*0330*/  @!P1 LDC.64 R6, c[0x0][0x3a8] ;  /* 0x0000ea00ff069b82 */ /* 0x000e220000000a00 */
[--C-:B------:R-:W-:Y:S01]  /*0340*/  @!P1 IMAD.IADD R15, R0, 0x1, R13.reuse ;  /* 0x00000001000f9824 */ /* 0x100fe200078e020d */
[----:B------:R-:W2:Y:S01]  /*0350*/  @!P1 LDG.E R16, desc[UR12][R4.64+0x4] ;  /* 0x0000040c04109981 */ /* 0x000ea2000c1e1900 */
[----:B------:R-:W-:-:S03]  /*0360*/  @!P1 IMAD.IADD R17, R12, 0x1, R13 ;  /* 0x000000010c119824 */ /* 0x000fc600078e020d */
[----:B------:R-:W-:Y:S02]  /*0370*/  @!P1 LDS.U8 R18, [R3+UR4] ;  /* 0x0000000403129984 */ /* 0x000fe40008000000 */
[----:B------:R-:W3:Y:S02]  /*0380*/  @!P1 LDC R21, c[0x0][0x398] ;  /* 0x0000e600ff159b82 */ /* 0x000ee40000000800 */
[----:B------:R-:W4:Y:S01]  /*0390*/  @!P1 LDS.U8 R19, [R13+UR10] ;  /* 0x0000000a0d139984 */ /* 0x000f220008000000 */
[----:B0-----:R-:W-:-:S06]  /*03a0*/  @!P1 IMAD.WIDE R14, R15, 0x4, R6 ;  /* 0x000000040f0e9825 */ /* 0x001fcc00078e0206 */
[----:B------:R0:W5:Y:S01]  /*03b0*/  @!P1 LDG.E R14, desc[UR12][R14.64] ;  /* 0x0000000c0e0e9981 */ /* 0x000162000c1e1900 */
[----:B------:R-:W-:-:S05]  /*03c0*/  @!P1 IMAD.WIDE R6, R17, 0x4, R6 ;  /* 0x0000000411069825 */ /* 0x000fca00078e0206 */
[----:B------:R-:W2:Y:S01]  /*03d0*/  @!P1 LDG.E R17, desc[UR12][R6.64] ;  /* 0x0000000c06119981 */ /* 0x000ea2000c1e1900 */
[----:B----4-:R-:W-:Y:S02]  /*03e0*/  ISETP.NE.AND P0, PT, R18, R19, !P1 ;  /* 0x000000131200720c */ /* 0x010fe40004f05270 */
[----:B------:R-:W2:Y:S11]  /*03f0*/  @!P1 LDC R18, c[0x0][0x3a0] ;  /* 0x0000e800ff129b82 */ /* 0x000eb60000000800 */
[----:B---3--:R-:W5:Y:S01]  /*0400*/  @P0 LDC R21, c[0x0][0x39c] ;  /* 0x0000e700ff150b82 */ /* 0x008f620000000800 */
[----:B------:R-:W-:-:S05]  /*0410*/  VIADD R19, R13, 0x1 ;  /* 0x000000010d137836 */ /* 0x000fca0000000000 */
[----:B------:R-:W-:-:S04]  /*0420*/  ISETP.GE.AND P0, PT, R19, R2, PT ;  /* 0x000000021300720c */ /* 0x000fc80003f06270 */
[----:B------:R-:W-:-:S04]  /*0430*/  ISETP.GT.AND P0, PT, R19, -0x1, !P0 ;  /* 0xffffffff1300780c */ /* 0x000fc80004704270 */
[----:B------:R-:W-:Y:S02]  /*0440*/  ISETP.GE.OR P0, PT, R3, UR7, !P0 ;  /* 0x0000000703007c0c */ /* 0x000fe4000c706670 */
[----:B0-----:R-:W-:-:S11]  /*0450*/  IADD3 R15, P2, P3, R12, R11, -R3 ;  /* 0x0000000b0c0f7210 */ /* 0x001fd60007b5e803 */
[----:B------:R-:W0:Y:S01]  /*0460*/  @!P0 LDC R22, c[0x0][0x398] ;  /* 0x0000e600ff168b82 */ /* 0x000e220000000800 */
[----:B-----5:R-:W-:-:S05]  /*0470*/  @!P1 IMAD.IADD R21, R14, 0x1, R21 ;  /* 0x000000010e159824 */ /* 0x020fca00078e0215 */
[----:B--2---:R-:W-:-:S04]  /*0480*/  @!P1 VIADDMNMX R16, R16, R18, R21, !PT ;  /* 0x0000001210109246 */ /* 0x004fc80007800115 */
[----:B------:R-:W-:-:S05]  /*0490*/  @!P1 VIADDMNMX R17, R17, R18, R16, !PT ;  /* 0x0000001211119246 */ /* 0x000fca0007800110 */
[----:B------:R2:W-:Y:S01]  /*04a0*/  @!P1 STG.E desc[UR12][R6.64+0x4], R17 ;  /* 0x0000041106009986 */ /* 0x0005e2000c10190c */
[----:B------:R-:W-:Y:S01]  /*04b0*/  BAR.SYNC.DEFER_BLOCKING 0x0 ;  /* 0x0000000000007b1d */ /* 0x000fe20000010000 */
[----:B------:R-:W-:-:S04]  /*04c0*/  SHF.R.S32.HI R14, RZ, 0x1f, R11 ;  /* 0x0000001fff0e7819 */ /* 0x000fc8000001140b */
[----:B------:R-:W-:Y:S02]  /*04d0*/  IADD3.X R16, PT, PT, R9, -0x1, R14, P2, P3 ;  /* 0xffffffff09107810 */ /* 0x000fe400017e640e */
[C---:B------:R-:W-:Y:S01]  /*04e0*/  LEA R14, P1, R15.reuse, UR14, 0x2 ;  /* 0x0000000e0f0e7c11 */ /* 0x040fe2000f8210ff */
[----:B--2---:R-:W2:Y:S03]  /*04f0*/  @!P0 LDC R6, c[0x0][0x3a0] ;  /* 0x0000e800ff068b82 */ /* 0x004ea60000000800 */
[----:B------:R-:W-:Y:S01]  /*0500*/  LEA.HI.X R15, R15, UR15, R16, 0x2, P1 ;  /* 0x0000000f0f0f7c11 */ /* 0x000fe200088f1410 */
[----:B------:R-:W3:Y:S04]  /*0510*/  @!P0 LDG.E R19, desc[UR12][R4.64+0x4] ;  /* 0x0000040c04138981 */ /* 0x000ee8000c1e1900 */
[----:B------:R-:W2:Y:S04]  /*0520*/  @!P0 LDG.E R16, desc[UR12][R4.64+0x8] ;  /* 0x0000080c04108981 */ /* 0x000ea8000c1e1900 */
[----:B------:R-:W4:Y:S04]  /*0530*/  @!P0 LDG.E R18, desc[UR12][R14.64+0x4] ;  /* 0x0000040c0e128981 */ /* 0x000f28000c1e1900 */
[----:B------:R-:W-:Y:S04]  /*0540*/  @!P0 LDS.U8 R20, [R3+UR4] ;  /* 0x0000000403148984 */ /* 0x000fe80008000000 */
[----:B------:R-:W5:Y:S02]  /*0550*/  @!P0 LDS.U8 R21, [R13+UR10+0x1] ;  /* 0x0000010a0d158984 */ /* 0x000f640008000000 */
[----:B-----5:R-:W-:-:S13]  /*0560*/  ISETP.NE.AND P1, PT, R20, R21, !P0 ;  /* 0x000000151400720c */ /* 0x020fda0004725270 */
[----:B0-----:R-:W3:Y:S01]  /*0570*/  @P1 LDC R22, c[0x0][0x39c] ;  /* 0x0000e700ff161b82 */ /* 0x001ee20000000800 */
[----:B------:R-:W-:-:S05]  /*0580*/  VIADD R7, R13, 0x2 ;  /* 0x000000020d077836 */ /* 0x000fca0000000000 */
[----:B------:R-:W-:-:S04]  /*0590*/  ISETP.GE.AND P1, PT, R7, R2, PT ;  /* 0x000000020700720c */ /* 0x000fc80003f26270 */
[----:B------:R-:W-:-:S04]  /*05a0*/  ISETP.GT.AND P1, PT, R7, -0x1, !P1 ;  /* 0xffffffff0700780c */ /* 0x000fc80004f24270 */
[----:B------:R-:W-:-:S13]  /*05b0*/  ISETP.GE.OR P1, PT, R3, UR7, !P1 ;  /* 0x0000000703007c0c */ /* 0x000fda000cf26670 */
[----:B------:R-:W0:Y:S01]  /*05c0*/  @!P1 LDC R21, c[0x0][0x398] ;  /* 0x0000e600ff159b82 */ /* 0x000e220000000800 */
[----:B---3--:R-:W-:-:S05]  /*05d0*/  @!P0 IMAD.IADD R19, R19, 0x1, R22 ;  /* 0x0000000113138824 */ /* 0x008fca00078e0216 */
[----:B--2---:R-:W-:-:S04]  /*05e0*/  @!P0 VIADDMNMX R19, R16, R6, R19, !PT ;  /* 0x0000000610138246 */ /* 0x004fc80007800113 */
[----:B----4-:R-:W-:-:S05]  /*05f0*/  @!P0 VIADDMNMX R19, R18, R6, R19, !PT ;  /* 0x0000000612138246 */ /* 0x010fca0007800113 */
[----:B------:R-:W-:Y:S01]  /*0600*/  @!P0 STG.E desc[UR12][R14.64+0x8], R19 ;  /* 0x000008130e008986 */ /* 0x000fe2000c10190c */
[----:B------:R-:W-:Y:S06]  /*0610*/  BAR.SYNC.DEFER_BLOCKING 0x0 ;  /* 0x0000000000007b1d */ /* 0x000fec0000010000 */
[----:B------:R-:W2:Y:S04]  /*0620*/  @!P1 LDG.E R16, desc[UR12][R4.64+0x8] ;  /* 0x0000080c04109981 */ /* 0x000ea8000c1e1900 */
[----:B------:R-:W3:Y:S04]  /*0630*/  @!P1 LDG.E R6, desc[UR12][R4.64+0xc] ;  /* 0x00000c0c04069981 */ /* 0x000ee8000c1e1900 */
[----:B------:R-:W4:Y:S04]  /*0640*/  @!P1 LDG.E R7, desc[UR12][R14.64+0x8] ;  /* 0x0000080c0e079981 */ /* 0x000f28000c1e1900 */
[----:B------:R-:W-:Y:S04]  /*0650*/  @!P1 LDS.U8 R17, [R3+UR4] ;  /* 0x0000000403119984 */ /* 0x000fe80008000000 */
[----:B------:R-:W5:Y:S02]  /*0660*/  @!P1 LDS.U8 R18, [R13+UR10+0x2] ;  /* 0x0000020a0d129984 */ /* 0x000f640008000000 */
[----:B-----5:R-:W-:-:S02]  /*0670*/  ISETP.NE.AND P0, PT, R17, R18, !P1 ;  /* 0x000000121100720c */ /* 0x020fc40004f05270 */
[----:B------:R-:W3:Y:S11]  /*0680*/  @!P1 LDC R18, c[0x0][0x3a0] ;  /* 0x0000e800ff129b82 */ /* 0x000ef60000000800 */
[----:B0-----:R-:W2:Y:S01]  /*0690*/  @P0 LDC R21, c[0x0][0x39c] ;  /* 0x0000e700ff150b82 */ /* 0x001ea20000000800 */
[----:B------:R-:W-:-:S05]  /*06a0*/  VIADD R17, R13, 0x3 ;  /* 0x000000030d117836 */ /* 0x000fca0000000000 */
[----:B------:R-:W-:-:S04]  /*06b0*/  ISETP.GE.AND P0, PT, R17, R2, PT ;  /* 0x000000021100720c */ /* 0x000fc80003f06270 */
[----:B------:R-:W-:-:S04]  /*06c0*/  ISETP.GT.AND P0, PT, R17, -0x1, !P0 ;  /* 0xffffffff1100780c */ /* 0x000fc80004704270 */
[----:B------:R-:W-:Y:S01]  /*06d0*/  ISETP.GE.OR P0, PT, R3, UR7, !P0 ;  /* 0x0000000703007c0c */ /* 0x000fe2000c706670 */
[----:B------:R-:W-:Y:S01]  /*06e0*/  BSSY.RECONVERGENT B0, `(.L_x_1) ;  /* 0x0000013000007945 */ /* 0x000fe20003800200 */
[----:B--2---:R-:W-:-:S05]  /*06f0*/  @!P1 IMAD.IADD R21, R16, 0x1, R21 ;  /* 0x0000000110159824 */ /* 0x004fca00078e0215 */
[----:B---3--:R-:W-:-:S04]  /*0700*/  @!P1 VIADDMNMX R6, R6, R18, R21, !PT ;  /* 0x0000001206069246 */ /* 0x008fc80007800115 */
[----:B----4-:R-:W-:-:S05]  /*0710*/  @!P1 VIADDMNMX R7, R7, R18, R6, !PT ;  /* 0x0000001207079246 */ /* 0x010fca0007800106 */
[----:B------:R0:W-:Y:S01]  /*0720*/  @!P1 STG.E desc[UR12][R14.64+0xc], R7 ;  /* 0x00000c070e009986 */ /* 0x0001e2000c10190c */
[----:B------:R-:W-:Y:S06]  /*0730*/  BAR.SYNC.DEFER_BLOCKING 0x0 ;  /* 0x0000000000007b1d */ /* 0x000fec0000010000 */
[----:B------:R-:W-:Y:S05]  /*0740*/  @P0 BRA `(.L_x_2) ;  /* 0x0000000000300947 */ /* 0x000fea0003800000 */
[----:B------:R-:W2:Y:S01]  /*0750*/  LDG.E R16, desc[UR12][R4.64+0xc] ;  /* 0x00000c0c04107981 */ /* 0x000ea2000c1e1900 */
[----:B------:R-:W3:Y:S03]  /*0760*/  LDC R19, c[0x0][0x398] ;  /* 0x0000e600ff137b82 */ /* 0x000ee60000000800 */
[----:B------:R-:W1:Y:S04]  /*0770*/  LDG.E R6, desc[UR12][R4.64+0x10] ;  /* 0x0000100c04067981 */ /* 0x000e68000c1e1900 */
[----:B0-----:R-:W4:Y:S04]  /*0780*/  LDG.E R7, desc[UR12][R14.64+0xc] ;  /* 0x00000c0c0e077981 */ /* 0x001f28000c1e1900 */
[----:B------:R-:W-:Y:S04]  /*0790*/  LDS.U8 R18, [R13+UR10+0x3] ;  /* 0x0000030a0d127984 */ /* 0x000fe80008000000 */
[----:B------:R-:W0:Y:S02]  /*07a0*/  LDS.U8 R17, [R3+UR4] ;  /* 0x0000000403117984 */ /* 0x000e240008000000 */
[----:B0-----:R-:W-:-:S13]  /*07b0*/  ISETP.NE.AND P0, PT, R17, R18, PT ;  /* 0x000000121100720c */ /* 0x001fda0003f05270 */
[----:B---3--:R-:W2:Y:S02]  /*07c0*/  @P0 LDC R19, c[0x0][0x39c] ;  /* 0x0000e700ff130b82 */ /* 0x008ea40000000800 */
[----:B--2---:R-:W-:-:S05]  /*07d0*/  IMAD.IADD R19, R16, 0x1, R19 ;  /* 0x0000000110137824 */ /* 0x004fca00078e0213 */
[----:B-1----:R-:W-:-:S04]  /*07e0*/  VIADDMNMX R6, R6, UR5, R19, !PT ;  /* 0x0000000506067c46 */ /* 0x002fc8000f800113 */
[----:B----4-:R-:W-:-:S05]  /*07f0*/  VIADDMNMX R7, R7, UR5, R6, !PT ;  /* 0x0000000507077c46 */ /* 0x010fca000f800106 */
[----:B------:R2:W-:Y:S02]  /*0800*/  STG.E desc[UR12][R14.64+0x10], R7 ;  /* 0x000010070e007986 */ /* 0x0005e4000c10190c */
.L_x_2:
[----:B-1----:R-:W-:Y:S05]  /*0810*/  BSYNC.RECONVERGENT B0 ;  /* 0x0000000000007941 */ /* 0x002fea0003800200 */
.L_x_1:
[----:B------:R-:W-:Y:S01]  /*0820*/  VIADD R11, R11, 0x4 ;  /* 0x000000040b0b7836 */ /* 0x000fe20000000000 */
[----:B------:R-:W-:Y:S04]  /*0830*/  BAR.SYNC.DEFER_BLOCKING 0x0 ;  /* 0x0000000000007b1d */ /* 0x000fe80000010000 */
[----:B------:R-:W-:-:S13]  /*0840*/  ISETP.NE.AND P0, PT, R11, R10, PT ;  /* 0x0000000a0b00720c */ /* 0x000fda0003f05270 */
[----:B------:R-:W-:Y:S05]  /*0850*/  @P0 BRA `(.L_x_3) ;  /* 0xfffffff800880947 */ /* 0x000fea000383ffff */
.L_x_0:
[----:B------:R-:W-:-:S13]  /*0860*/  ISETP.NE.AND P0, PT, R8, RZ, PT ;  /* 0x000000ff0800720c */ /* 0x000fda0003f05270 */
[----:B------:R-:W-:Y:S05]  /*0870*/  @!P0 EXIT ;  /* 0x000000000000894d */ /* 0x000fea0003800000 */
[----:B0-----:R-:W0:Y:S01]  /*0880*/  LDC.64 R4, c[0x0][0x3a8] ;  /* 0x0000ea00ff047b82 */ /* 0x001e220000000a00 */
[----:B------:R-:W1:Y:S01]  /*0890*/  LDCU.64 UR8, c[0x0][0x3a8] ;  /* 0x00007500ff0877ac */ /* 0x000e620008000a00 */
[C---:B------:R-:W-:Y:S01]  /*08a0*/  ISETP.GE.AND P1, PT, R3.reuse, UR7, PT ;  /* 0x0000000703007c0c */ /* 0x040fe2000bf26270 */
[C---:B------:R-:W-:Y:S01]  /*08b0*/  IMAD R9, R3.reuse, R2, R10 ;  /* 0x0000000203097224 */ /* 0x040fe200078e020a */
[----:B------:R-:W-:Y:S01]  /*08c0*/  IADD3 R17, PT, PT, -R3, R10, R12 ;  /* 0x0000000a03117210 */ /* 0x000fe20007ffe10c */
[----:B------:R-:W-:Y:S01]  /*08d0*/  IMAD.MOV R8, RZ, RZ, -R8 ;  /* 0x000000ffff087224 */ /* 0x000fe200078e0a08 */
[----:B------:R-:W3:Y:S01]  /*08e0*/  LDCU UR16, c[0x0][0x3a0] ;  /* 0x00007400ff1077ac */ /* 0x000ee20008000800 */
[----:B--2---:R-:W-:Y:S01]  /*08f0*/  IMAD.IADD R15, R10, 0x1, -R3 ;  /* 0x000000010a0f7824 */ /* 0x004fe200078e0a03 */
[----:B------:R-:W2:Y:S01]  /*0900*/  LDCU UR11, c[0x0][0x394] ;  /* 0x00007280ff0b77ac */ /* 0x000ea20008000800 */
[----:B------:R-:W4:Y:S01]  /*0910*/  LDCU.64 UR14, c[0x0][0x3a8] ;  /* 0x00007500ff0e77ac */ /* 0x000f220008000a00 */
[----:B-1----:R-:W-:-:S04]  /*0920*/  UIADD3 UR5, UP0, UPT, UR8, 0x4, URZ ;  /* 0x0000000408057890 */ /* 0x002fc8000ff1e0ff */
[----:B------:R-:W-:-:S12]  /*0930*/  UIADD3.X UR6, UPT, UPT, URZ, UR9, URZ, UP0, !UPT ;  /* 0x00000009ff067290 */ /* 0x000fd800087fe4ff */
.L_x_6:
[C---:B--2---:R-:W-:Y:S01]  /*0940*/  ISETP.GE.OR P0, PT, R15.reuse, UR11, P1 ;  /* 0x0000000b0f007c0c */ /* 0x044fe20008f06670 */
[----:B------:R-:W-:Y:S03]  /*0950*/  BSSY.RECONVERGENT B0, `(.L_x_4) ;  /* 0x0000017000007945 */ /* 0x000fe60003800200 */
[----:B------:R-:W-:-:S13]  /*0960*/  ISETP.LT.OR P0, PT, R15, RZ, P0 ;  /* 0x000000ff0f00720c */ /* 0x000fda0000701670 */
[----:B-1----:R-:W-:Y:S05]  /*0970*/  @P0 BRA `(.L_x_5) ;  /* 0x0000000000500947 */ /* 0x002fea0003800000 */
[C---:B------:R-:W-:Y:S01]  /*0980*/  IADD3 R2, P0, PT, R0.reuse, R15, RZ ;  /* 0x0000000f00027210 */ /* 0x040fe20007f1e0ff */
[----:B0-----:R-:W-:Y:S01]  /*0990*/  IMAD.WIDE R10, R9, 0x4, R4 ;  /* 0x00000004090a7825 */ /* 0x001fe200078e0204 */
[----:B------:R-:W-:Y:S01]  /*09a0*/  LDS.U8 R14, [R3+UR4] ;  /* 0x00000004030e7984 */ /* 0x000fe20008000000 */
[----:B------:R-:W0:Y:S01]  /*09b0*/  LDC R21, c[0x0][0x398] ;  /* 0x0000e600ff157b82 */ /* 0x000e220000000800 */
[----:B------:R-:W-:Y:S01]  /*09c0*/  LEA.HI.X.SX32 R13, R0, RZ, 0x1, P0 ;  /* 0x000000ff000d7211 */ /* 0x000fe200000f0eff */
[----:B------:R-:W-:Y:S01]  /*09d0*/  IMAD.U32 R6, RZ, RZ, UR5 ;  /* 0x00000005ff067e24 */ /* 0x000fe2000f8e00ff */
[C---:B----4-:R-:W-:Y:S01]  /*09e0*/  LEA R12, P0, R2.reuse, UR14, 0x2 ;  /* 0x0000000e020c7c11 */ /* 0x050fe2000f8010ff */
[----:B------:R-:W-:Y:S01]  /*09f0*/  IMAD.U32 R7, RZ, RZ, UR6 ;  /* 0x00000006ff077e24 */ /* 0x000fe2000f8e00ff */
[----:B------:R-:W2:Y:S02]  /*0a00*/  LDG.E R10, desc[UR12][R10.64] ;  /* 0x0000000c0a0a7981 */ /* 0x000ea4000c1e1900 */
[----:B------:R-:W-:Y:S01]  /*0a10*/  LEA.HI.X R13, R2, UR15, R13, 0x2, P0 ;  /* 0x0000000f020d7c11 */ /* 0x000fe200080f140d */
[----:B------:R-:W-:Y:S01]  /*0a20*/  IMAD.WIDE R6, R17, 0x4, R6 ;  /* 0x0000000411067825 */ /* 0x000fe200078e0206 */
[----:B------:R-:W1:Y:S04]  /*0a30*/  LDS.U8 R19, [R15+UR10] ;  /* 0x0000000a0f137984 */ /* 0x000e680008000000 */
[----:B------:R-:W3:Y:S04]  /*0a40*/  LDG.E R12, desc[UR12][R12.64+0x4] ;  /* 0x0000040c0c0c7981 */ /* 0x000ee8000c1e1900 */
[----:B------:R-:W4:Y:S01]  /*0a50*/  LDG.E R2, desc[UR12][R6.64+-0x4] ;  /* 0xfffffc0c06027981 */ /* 0x000f22000c1e1900 */
[----:B-1----:R-:W-:-:S13]  /*0a60*/  ISETP.NE.AND P0, PT, R14, R19, PT ;  /* 0x000000130e00720c */ /* 0x002fda0003f05270 */
[----:B0-----:R-:W2:Y:S02]  /*0a70*/  @P0 LDC R21, c[0x0][0x39c] ;  /* 0x0000e700ff150b82 */ /* 0x001ea40000000800 */
[----:B--2---:R-:W-:-:S05]  /*0a80*/  IMAD.IADD R21, R10, 0x1, R21 ;  /* 0x000000010a157824 */ /* 0x004fca00078e0215 */
[----:B---3--:R-:W-:-:S04]  /*0a90*/  VIADDMNMX R21, R12, UR16, R21, !PT ;  /* 0x000000100c157c46 */ /* 0x008fc8000f800115 */
[----:B----4-:R-:W-:-:S05]  /*0aa0*/  VIADDMNMX R21, R2, UR16, R21, !PT ;  /* 0x0000001002157c46 */ /* 0x010fca000f800115 */
[----:B------:R1:W-:Y:S02]  /*0ab0*/  STG.E desc[UR12][R6.64], R21 ;  /* 0x0000001506007986 */ /* 0x0003e4000c10190c */
.L_x_5:
[----:B---34-:R-:W-:Y:S05]  /*0ac0*/  BSYNC.RECONVERGENT B0 ;  /* 0x0000000000007941 */ /* 0x018fea0003800200 */
.L_x_4:
[----:B------:R-:W-:Y:S01]  /*0ad0*/  VIADD R8, R8, 0x1 ;  /* 0x0000000108087836 */ /* 0x000fe20000000000 */
[----:B------:R-:W-:Y:S01]  /*0ae0*/  BAR.SYNC.DEFER_BLOCKING 0x0 ;  /* 0x0000000000007b1d */ /* 0x000fe20000010000 */
[----:B------:R-:W-:Y:S02]  /*0af0*/  VIADD R15, R15, 0x1 ;  /* 0x000000010f0f7836 */ /* 0x000fe40000000000 */
[----:B------:R-:W-:Y:S01]  /*0b00*/  VIADD R9, R9, 0x1 ;  /* 0x0000000109097836 */ /* 0x000fe20000000000 */
[----:B------:R-:W-:Y:S01]  /*0b10*/  ISETP.NE.AND P0, PT, R8, RZ, PT ;  /* 0x000000ff0800720c */ /* 0x000fe20003f05270 */
[----:B------:R-:W-:-:S12]  /*0b20*/  VIADD R17, R17, 0x1 ;  /* 0x0000000111117836 */ /* 0x000fd80000000000 */
[----:B------:R-:W-:Y:S05]  /*0b30*/  @P0 BRA `(.L_x_6) ;  /* 0xfffffffc00800947 */ /* 0x000fea000383ffff */
[----:B------:R-:W-:Y:S05]  /*0b40*/  EXIT ;  /* 0x000000000000794d */ /* 0x000fea0003800000 */
.L_x_7:
[----:B------:R-:W-:-:S00]  /*0b50*/  BRA `(.L_x_7) ;  /* 0xfffffffc00fc7947 */ /* 0x000fc0000383ffff */
[----:B------:R-:W-:-:S00]  /*0b60*/  NOP ;  /* 0x0000000000007918 */ /* 0x000fc00000000000 */
        /* <DEDUP_REMOVED lines=9> */
.L_x_9:


//--------------------- .text._Z15init_boundariesPiiii --------------------------
	.section	.text._Z15init_boundariesPiiii,"ax",@progbits
	.align	128
        .global         _Z15init_boundariesPiiii
        .type           _Z15init_boundariesPiiii,@function
        .size           _Z15init_boundariesPiiii,(.L_x_10 - _Z15init_boundariesPiiii)
        .other          _Z15init_boundariesPiiii,@"STO_CUDA_ENTRY STV_DEFAULT"
_Z15init_boundariesPiiii:
.text._Z15init_boundariesPiiii:
[----:B------:R-:W-:Y:S01]  /*0000*/  LDC R1, c[0x0][0x37c] ;  /* 0x0000df00ff017b82 */ /* 0x000fe20000000800 */
[----:B------:R-:W0:Y:S07]  /*0010*/  S2R R5, SR_TID.X ;  /* 0x0000000000057919 */ /* 0x000e2e0000002100 */
[----:B------:R-:W0:Y:S01]  /*0020*/  S2UR UR4, SR_CTAID.X ;  /* 0x00000000000479c3 */ /* 0x000e220000002500 */
[----:B------:R-:W1:Y:S01]  /*0030*/  LDCU UR6, c[0x0][0x38c] ;  /* 0x00007180ff0677ac */ /* 0x000e620008000800 */
[----:B------:R-:W2:Y:S06]  /*0040*/  LDCU UR7, c[0x0][0x388] ;  /* 0x00007100ff0777ac */ /* 0x000eac0008000800 */
[----:B------:R-:W0:Y:S02]  /*0050*/  LDC R0, c[0x0][0x360] ;  /* 0x0000d800ff007b82 */ /* 0x000e240000000800 */
[----:B0-----:R-:W-:Y:S01]  /*0060*/  IMAD R5, R0, UR4, R5 ;  /* 0x0000000400057c24 */ /* 0x001fe2000f8e0205 */
[----:B------:R-:W0:Y:S04]  /*0070*/  LDCU.64 UR4, c[0x0][0x358] ;  /* 0x00006b00ff0477ac */ /* 0x000e280008000a00 */
[----:B-1----:R-:W-:-:S02]  /*0080*/  ISETP.GT.AND P0, PT, R5, UR6, PT ;  /* 0x0000000605007c0c */ /* 0x002fc4000bf04270 */
[----:B--2---:R-:W-:-:S11]  /*0090*/  ISETP.GT.AND P1, PT, R5, UR7, PT ;  /* 0x0000000705007c0c */ /* 0x004fd6000bf24270 */
[----:B------:R-:W1:Y:S08]  /*00a0*/  @!P0 LDC R0, c[0x0][0x390] ;  /* 0x0000e400ff008b82 */ /* 0x000e700000000800 */
[----:B------:R-:W2:Y:S01]  /*00b0*/  @!P0 LDC.64 R2, c[0x0][0x380] ;  /* 0x0000e000ff028b82 */ /* 0x000ea20000000a00 */
[C---:B-1----:R-:W-:Y:S02]  /*00c0*/  @!P0 IMAD R7, R5.reuse, R0, RZ ;  /* 0x0000000005078224 */ /* 0x042fe400078e02ff */
[----:B--2---:R-:W-:-:S05]  /*00d0*/  @!P0 IMAD.WIDE R2, R5, 0x4, R2 ;  /* 0x0000000405028825 */ /* 0x004fca00078e0202 */
[----:B0-----:R0:W-:Y:S01]  /*00e0*/  @!P0 STG.E desc[UR4][R2.64], R7 ;  /* 0x0000000702008986 */ /* 0x0011e2000c101904 */
[----:B------:R-:W-:Y:S05]  /*00f0*/  @P1 EXIT ;  /* 0x000000000000194d */ /* 0x000fea0003800000 */
[----:B0-----:R-:W0:Y:S01]  /*0100*/  LDC.64 R2, c[0x0][0x380] ;  /* 0x0000e000ff027b82 */ /* 0x001e220000000a00 */
[----:B------:R-:W1:Y:S01]  /*0110*/  LDCU UR7, c[0x0][0x390] ;  /* 0x00007200ff0777ac */ /* 0x000e620008000800 */
[C---:B------:R-:W-:Y:S02]  /*0120*/  IMAD R7, R5.reuse, UR6, R5 ;  /* 0x0000000605077c24 */ /* 0x040fe4000f8e0205 */
[----:B-1----:R-:W-:Y:S02]  /*0130*/  IMAD R5, R5, UR7, RZ ;  /* 0x0000000705057c24 */ /* 0x002fe4000f8e02ff */
[----:B0-----:R-:W-:-:S05]  /*0140*/  IMAD.WIDE R2, R7, 0x4, R2 ;  /* 0x0000000407027825 */ /* 0x001fca00078e0202 */
[----:B------:R-:W-:Y:S01]  /*0150*/  STG.E desc[UR4][R2.64], R5 ;  /* 0x0000000502007986 */ /* 0x000fe2000c101904 */
[----:B------:R-:W-:Y:S05]  /*0160*/  EXIT ;  /* 0x000000000000794d */ /* 0x000fea0003800000 */
.L_x_8:
        /* <DEDUP_REMOVED lines=9> */
.L_x_10:


//--------------------- .nv.shared._Z22needleman_wunsch_blockPKcS0_iiiiiPi --------------------------
	.section	.nv.shared._Z22needleman_wunsch_blockPKcS0_iiiiiPi,"aw",@nobits
	.sectionflags	@""
	.align	16
	.zero		1024


//--------------------- .nv.shared.reserved.0     --------------------------
	.section	.nv.shared.reserved.0,"aw",@nobits
	.weak		__nv_reservedSMEM_offset_0_alias
	.size		__nv_reservedSMEM_offset_0_alias, 0, 64
	.other		__nv_reservedSMEM_offset_0_alias,@"STO_CUDA_RESERVED_SHARED STV_DEFAULT"
__nv_reservedSMEM_offset_0_alias:
	.zero		0
	.zero		64


//--------------------- .nv.shared._Z15init_boundariesPiiii --------------------------
	.section	.nv.shared._Z15init_boundariesPiiii,"aw",@nobits
	.sectionflags	@""
	.align	16
	.zero		1024


//--------------------- .nv.constant0._Z22needleman_wunsch_blockPKcS0_iiiiiPi --------------------------
	.section	.nv.constant0._Z22needleman_wunsch_blockPKcS0_iiiiiPi,"a",@progbits
	.sectionflags	@""
	.align	4
.nv.constant0._Z22needleman_wunsch_blockPKcS0_iiiiiPi:
	.zero		944


//--------------------- .nv.constant0._Z15init_boundariesPiiii --------------------------
	.section	.nv.constant0._Z15init_boundariesPiiii,"a",@progbits
	.sectionflags	@""
	.align	4
.nv.constant0._Z15init_boundariesPiiii:
	.zero		916


//--------------------- SYMBOLS --------------------------

	.type		.nv.reservedSmem.offset0,@object
	.size		.nv.reservedSmem.offset0,0x4
	.type		.nv.reservedSmem.cap,@object
	.size		.nv.reservedSmem.cap,0x4
